//
// Generated by NVIDIA NVVM Compiler
//
// Compiler Build ID: CL-36424714
// Cuda compilation tools, release 13.0, V13.0.88
// Based on NVVM 20.0.0
//

.version 9.0
.target sm_100
.address_size 64

	// .globl	_Z13sum_reductionPKfPfi
.extern .shared .align 16 .b8 smem[];

.visible .entry _Z13sum_reductionPKfPfi(
	.param .u64 .ptr .align 1 _Z13sum_reductionPKfPfi_param_0,
	.param .u64 .ptr .align 1 _Z13sum_reductionPKfPfi_param_1,
	.param .u32 _Z13sum_reductionPKfPfi_param_2
)
{
	.reg .pred 	%p<6>;
	.reg .b32 	%r<14>;
	.reg .b32 	%f<10>;
	.reg .b64 	%rd<7>;

	ld.param.u64 	%rd1, [_Z13sum_reductionPKfPfi_param_0];
	ld.param.u64 	%rd2, [_Z13sum_reductionPKfPfi_param_1];
	ld.param.u32 	%r7, [_Z13sum_reductionPKfPfi_param_2];
	mov.u32 	%r1, %tid.x;
	mov.u32 	%r8, %ctaid.x;
	mov.u32 	%r13, %ntid.x;
	mad.lo.s32 	%r3, %r8, %r13, %r1;
	setp.ge.s32 	%p1, %r3, %r7;
	mov.f32 	%f9, 0f00000000;
	@%p1 bra 	$L__BB0_2;
	cvta.to.global.u64 	%rd3, %rd1;
	mul.wide.s32 	%rd4, %r3, 4;
	add.s64 	%rd5, %rd3, %rd4;
	ld.global.f32 	%f9, [%rd5];
$L__BB0_2:
	shl.b32 	%r9, %r1, 2;
	mov.u32 	%r10, smem;
	add.s32 	%r4, %r10, %r9;
	st.shared.f32 	[%r4], %f9;
	bar.sync 	0;
	setp.lt.u32 	%p2, %r13, 2;
	@%p2 bra 	$L__BB0_6;
$L__BB0_3:
	shr.u32 	%r6, %r13, 1;
	setp.ge.u32 	%p3, %r1, %r6;
	@%p3 bra 	$L__BB0_5;
	shl.b32 	%r11, %r6, 2;
	add.s32 	%r12, %r4, %r11;
	ld.shared.f32 	%f4, [%r12];
	ld.shared.f32 	%f5, [%r4];
	add.f32 	%f6, %f4, %f5;
	st.shared.f32 	[%r4], %f6;
$L__BB0_5:
	bar.sync 	0;
	setp.gt.u32 	%p4, %r13, 3;
	mov.u32 	%r13, %r6;
	@%p4 bra 	$L__BB0_3;
$L__BB0_6:
	setp.ne.s32 	%p5, %r1, 0;
	@%p5 bra 	$L__BB0_8;
	ld.shared.f32 	%f7, [smem];
	cvta.to.global.u64 	%rd6, %rd2;
	atom.global.add.f32 	%f8, [%rd6], %f7;
$L__BB0_8:
	ret;

}


// ===== COMPILED SASS (sm_100) =====

	.target	sm_100

	.elftype	@"ET_EXEC"


//--------------------- .note.nv.tkinfo           --------------------------
	.section	.note.nv.tkinfo,"",@"SHT_NOTE"
	.sectionflags	@"SHF_NOTE_NV_TKINFO"
	.tkinfo
        /*0018*/ 	.word	0x00000002
        /*0030*/ 	.string	""
        /*0030*/ 	.string	"ptxas"
        /*0030*/ 	.string	"Cuda compilation tools, release 13.0, V13.0.88"
        /*0030*/ 	.string	"Build cuda_13.0.r13.0/compiler.36424714_0"
        /*0030*/ 	.string	"-arch sm_100 -m 64 "



//--------------------- .note.nv.cuinfo           --------------------------
	.section	.note.nv.cuinfo,"",@"SHT_NOTE"
	.sectionflags	@"SHF_NOTE_NV_CUINFO"
        /*0018*/ 	.short	0x0002
        /*001a*/ 	.short	0x0064
        /*001c*/ 	.short	0x0082
	.zero		2


//--------------------- .nv.info                  --------------------------
	.section	.nv.info,"",@"SHT_CUDA_INFO"
	.align	4


	//----- nvinfo : EIATTR_REGCOUNT
	.align		4
        /*0000*/ 	.byte	0x04, 0x2f
        /*0002*/ 	.short	(.L_1 - .L_0)
	.align		4
.L_0:
        /*0004*/ 	.word	index@(_Z13sum_reductionPKfPfi)
        /*0008*/ 	.word	0x0000000a


	//----- nvinfo : EIATTR_FRAME_SIZE
	.align		4
.L_1:
        /*000c*/ 	.byte	0x04, 0x11
        /*000e*/ 	.short	(.L_3 - .L_2)
	.align		4
.L_2:
        /*0010*/ 	.word	index@(_Z13sum_reductionPKfPfi)
        /*0014*/ 	.word	0x00000000


	//----- nvinfo : EIATTR_MIN_STACK_SIZE
	.align		4
.L_3:
        /*0018*/ 	.byte	0x04, 0x12
        /*001a*/ 	.short	(.L_5 - .L_4)
	.align		4
.L_4:
        /*001c*/ 	.word	index@(_Z13sum_reductionPKfPfi)
        /*0020*/ 	.word	0x00000000
.L_5:


//--------------------- .nv.compat                --------------------------
	.section	.nv.compat,"",@"SHT_CUDA_COMPAT_INFO"
	.align	4
        /*0000*/ 	.byte	0x02, 0x09, 0x00, 0x00, 0x02, 0x02, 0x01, 0x00, 0x02, 0x05, 0x05, 0x00, 0x03, 0x07, 0x01, 0x01
        /*0010*/ 	.byte	0x02, 0x03, 0x00, 0x00, 0x02, 0x06, 0x01, 0x00, 0x04, 0x0b, 0x08, 0x00, 0x09, 0x00, 0x00, 0x00
        /*0020*/ 	.byte	0x00, 0x00, 0x00, 0x00


//--------------------- .nv.info._Z13sum_reductionPKfPfi --------------------------
	.section	.nv.info._Z13sum_reductionPKfPfi,"",@"SHT_CUDA_INFO"
	.sectionflags	@""
	.align	4


	//----- nvinfo : EIATTR_CUDA_API_VERSION
	.align		4
        /*0000*/ 	.byte	0x04, 0x37
        /*0002*/ 	.short	(.L_7 - .L_6)
.L_6:
        /*0004*/ 	.word	0x00000082


	//----- nvinfo : EIATTR_KPARAM_INFO
	.align		4
.L_7:
        /*0008*/ 	.byte	0x04, 0x17
        /*000a*/ 	.short	(.L_9 - .L_8)
.L_8:
        /*000c*/ 	.word	0x00000000
        /*0010*/ 	.short	0x0002
        /*0012*/ 	.short	0x0010
        /*0014*/ 	.byte	0x00, 0xf0, 0x11, 0x00


	//----- nvinfo : EIATTR_KPARAM_INFO
	.align		4
.L_9:
        /*0018*/ 	.byte	0x04, 0x17
        /*001a*/ 	.short	(.L_11 - .L_10)
.L_10:
        /*001c*/ 	.word	0x00000000
        /*0020*/ 	.short	0x0001
        /*0022*/ 	.short	0x0008
        /*0024*/ 	.byte	0x00, 0xf5, 0x21, 0x00


	//----- nvinfo : EIATTR_KPARAM_INFO
	.align		4
.L_11:
        /*0028*/ 	.byte	0x04, 0x17
        /*002a*/ 	.short	(.L_13 - .L_12)
.L_12:
        /*002c*/ 	.word	0x00000000
        /*0030*/ 	.short	0x0000
        /*0032*/ 	.short	0x0000
        /*0034*/ 	.byte	0x00, 0xf5, 0x21, 0x00


	//----- nvinfo : EIATTR_SPARSE_MMA_MASK
	.align		4
.L_13:
        /*0038*/ 	.byte	0x03, 0x50
        /*003a*/ 	.short	0x0000


	//----- nvinfo : EIATTR_MAXREG_COUNT
	.align		4
        /*003c*/ 	.byte	0x03, 0x1b
        /*003e*/ 	.short	0x00ff


	//----- nvinfo : EIATTR_NUM_BARRIERS
	.align		4
        /*0040*/ 	.byte	0x02, 0x4c
        /*0042*/ 	.byte	0x01
	.zero		1


	//----- nvinfo : EIATTR_MERCURY_ISA_VERSION
	.align		4
        /*0044*/ 	.byte	0x03, 0x5f
        /*0046*/ 	.short	0x0101


	//----- nvinfo : EIATTR_VRC_CTA_INIT_COUNT
	.align		4
        /*0048*/ 	.byte	0x02, 0x4a
	.zero		1
	.zero		1


	//----- nvinfo : EIATTR_EXIT_INSTR_OFFSETS
	.align		4
        /*004c*/ 	.byte	0x04, 0x1c
        /*004e*/ 	.short	(.L_15 - .L_14)


	//   ....[0]....
.L_14:
        /*0050*/ 	.word	0x00000200


	//   ....[1]....
        /*0054*/ 	.word	0x00000270


	//----- nvinfo : EIATTR_CBANK_PARAM_SIZE
	.align		4
.L_15:
        /*0058*/ 	.byte	0x03, 0x19
        /*005a*/ 	.short	0x0014


	//----- nvinfo : EIATTR_PARAM_CBANK
	.align		4
        /*005c*/ 	.byte	0x04, 0x0a
        /*005e*/ 	.short	(.L_17 - .L_16)
	.align		4
.L_16:
        /*0060*/ 	.word	index@(.nv.constant0._Z13sum_reductionPKfPfi)
        /*0064*/ 	.short	0x0380
        /*0066*/ 	.short	0x0014


	//----- nvinfo : EIATTR_SW_WAR
	.align		4
.L_17:
        /*0068*/ 	.byte	0x04, 0x36
        /*006a*/ 	.short	(.L_19 - .L_18)
.L_18:
        /*006c*/ 	.word	0x00000008
.L_19:


//--------------------- .nv.callgraph             --------------------------
	.section	.nv.callgraph,"",@"SHT_CUDA_CALLGRAPH"
	.align	4
	.sectionentsize	8
	.align		4
        /*0000*/ 	.word	0x00000000
	.align		4
        /*0004*/ 	.word	0xffffffff
	.align		4
        /*0008*/ 	.word	0x00000000
	.align		4
        /*000c*/ 	.word	0xfffffffe
	.align		4
        /*0010*/ 	.word	0x00000000
	.align		4
        /*0014*/ 	.word	0xfffffffd
	.align		4
        /*0018*/ 	.word	0x00000000
	.align		4
        /*001c*/ 	.word	0xfffffffc


//--------------------- .text._Z13sum_reductionPKfPfi --------------------------
	.section	.text._Z13sum_reductionPKfPfi,"ax",@progbits
	.align	128
        .global         _Z13sum_reductionPKfPfi
        .type           _Z13sum_reductionPKfPfi,@function
        .size           _Z13sum_reductionPKfPfi,(.L_x_3 - _Z13sum_reductionPKfPfi)
        .other          _Z13sum_reductionPKfPfi,@"STO_CUDA_ENTRY STV_DEFAULT"
_Z13sum_reductionPKfPfi:
.text._Z13sum_reductionPKfPfi:
[----:B------:R-:W-:Y:S01]  /*0000*/  LDC R1, c[0x0][0x37c] ;  /* 0x0000df00ff017b82 */ /* 0x000fe20000000800 */
[----:B------:R-:W0:Y:S07]  /*0010*/  S2R R7, SR_TID.X ;  /* 0x0000000000077919 */ /* 0x000e2e0000002100 */
[----:B------:R-:W0:Y:S01]  /*0020*/  S2UR UR4, SR_CTAID.X ;  /* 0x00000000000479c3 */ /* 0x000e220000002500 */
[----:B------:R-:W1:Y:S01]  /*0030*/  LDCU UR5, c[0x0][0x390] ;  /* 0x00007200ff0577ac */ /* 0x000e620008000800 */
[----:B------:R-:W-:Y:S01]  /*0040*/  IMAD.MOV.U32 R4, RZ, RZ, RZ ;  /* 0x000000ffff047224 */ /* 0x000fe200078e00ff */
[----:B------:R-:W2:Y:S05]  /*0050*/  LDCU.64 UR6, c[0x0][0x358] ;  /* 0x00006b00ff0677ac */ /* 0x000eaa0008000a00 */
[----:B------:R-:W0:Y:S02]  /*0060*/  LDC R0, c[0x0][0x360] ;  /* 0x0000d800ff007b82 */ /* 0x000e240000000800 */
[----:B0-----:R-:W-:-:S05]  /*0070*/  IMAD R5, R0, UR4, R7 ;  /* 0x0000000400057c24 */ /* 0x001fca000f8e0207 */
[----:B-1----:R-:W-:-:S13]  /*0080*/  ISETP.GE.AND P0, PT, R5, UR5, PT ;  /* 0x0000000505007c0c */ /* 0x002fda000bf06270 */
[----:B------:R-:W0:Y:S02]  /*0090*/  @!P0 LDC.64 R2, c[0x0][0x380] ;  /* 0x0000e000ff028b82 */ /* 0x000e240000000a00 */
[----:B0-----:R-:W-:-:S05]  /*00a0*/  @!P0 IMAD.WIDE R2, R5, 0x4, R2 ;  /* 0x0000000405028825 */ /* 0x001fca00078e0202 */
[----:B--2---:R-:W2:Y:S01]  /*00b0*/  @!P0 LDG.E R4, desc[UR6][R2.64] ;  /* 0x0000000602048981 */ /* 0x004ea2000c1e1900 */
[----:B------:R-:W0:Y:S01]  /*00c0*/  S2UR UR5, SR_CgaCtaId ;  /* 0x00000000000579c3 */ /* 0x000e220000008800 */
[----:B------:R-:W-:Y:S01]  /*00d0*/  UMOV UR4, 0x400 ;  /* 0x0000040000047882 */ /* 0x000fe20000000000 */
[----:B------:R-:W-:Y:S02]  /*00e0*/  ISETP.GE.U32.AND P1, PT, R0, 0x2, PT ;  /* 0x000000020000780c */ /* 0x000fe40003f26070 */
[----:B------:R-:W-:Y:S01]  /*00f0*/  ISETP.NE.AND P0, PT, R7, RZ, PT ;  /* 0x000000ff0700720c */ /* 0x000fe20003f05270 */
[----:B0-----:R-:W-:-:S06]  /*0100*/  ULEA UR4, UR5, UR4, 0x18 ;  /* 0x0000000405047291 */ /* 0x001fcc000f8ec0ff */
[----:B------:R-:W-:-:S05]  /*0110*/  LEA R5, R7, UR4, 0x2 ;  /* 0x0000000407057c11 */ /* 0x000fca000f8e10ff */
[----:B--2---:R0:W-:Y:S01]  /*0120*/  STS [R5], R4 ;  /* 0x0000000405007388 */ /* 0x0041e20000000800 */
[----:B------:R-:W-:Y:S06]  /*0130*/  BAR.SYNC.DEFER_BLOCKING 0x0 ;  /* 0x0000000000007b1d */ /* 0x000fec0000010000 */
[----:B------:R-:W-:Y:S05]  /*0140*/  @!P1 BRA `(.L_x_0) ;  /* 0x00000000002c9947 */ /* 0x000fea0003800000 */
.L_x_1:
[----:B------:R-:W-:-:S04]  /*0150*/  SHF.R.U32.HI R6, RZ, 0x1, R0 ;  /* 0x00000001ff067819 */ /* 0x000fc80000011600 */
[----:B------:R-:W-:-:S13]  /*0160*/  ISETP.GE.U32.AND P1, PT, R7, R6, PT ;  /* 0x000000060700720c */ /* 0x000fda0003f26070 */
[----:B------:R-:W-:Y:S01]  /*0170*/  @!P1 IMAD R2, R6, 0x4, R5 ;  /* 0x0000000406029824 */ /* 0x000fe200078e0205 */
[----:B------:R-:W-:Y:S05]  /*0180*/  @!P1 LDS R3, [R5] ;  /* 0x0000000005039984 */ /* 0x000fea0000000800 */
[----:B------:R-:W0:Y:S02]  /*0190*/  @!P1 LDS R2, [R2] ;  /* 0x0000000002029984 */ /* 0x000e240000000800 */
[----:B0-----:R-:W-:-:S05]  /*01a0*/  @!P1 FADD R4, R2, R3 ;  /* 0x0000000302049221 */ /* 0x001fca0000000000 */
[----:B------:R1:W-:Y:S01]  /*01b0*/  @!P1 STS [R5], R4 ;  /* 0x0000000405009388 */ /* 0x0003e20000000800 */
[----:B------:R-:W-:Y:S01]  /*01c0*/  BAR.SYNC.DEFER_BLOCKING 0x0 ;  /* 0x0000000000007b1d */ /* 0x000fe20000010000 */
[----:B------:R-:W-:Y:S01]  /*01d0*/  ISETP.GT.U32.AND P1, PT, R0, 0x3, PT ;  /* 0x000000030000780c */ /* 0x000fe20003f24070 */
[----:B------:R-:W-:-:S12]  /*01e0*/  IMAD.MOV.U32 R0, RZ, RZ, R6 ;  /* 0x000000ffff007224 */ /* 0x000fd800078e0006 */
[----:B-1----:R-:W-:Y:S05]  /*01f0*/  @P1 BRA `(.L_x_1) ;  /* 0xfffffffc00d41947 */ /* 0x002fea000383ffff */
.L_x_0:
[----:B------:R-:W-:Y:S05]  /*0200*/  @P0 EXIT ;  /* 0x000000000000094d */ /* 0x000fea0003800000 */
[----:B------:R-:W1:Y:S01]  /*0210*/  S2UR UR5, SR_CgaCtaId ;  /* 0x00000000000579c3 */ /* 0x000e620000008800 */
[----:B------:R-:W-:-:S07]  /*0220*/  UMOV UR4, 0x400 ;  /* 0x0000040000047882 */ /* 0x000fce0000000000 */
[----:B------:R-:W2:Y:S01]  /*0230*/  LDC.64 R2, c[0x0][0x388] ;  /* 0x0000e200ff027b82 */ /* 0x000ea20000000a00 */
[----:B-1----:R-:W-:-:S09]  /*0240*/  ULEA UR4, UR5, UR4, 0x18 ;  /* 0x0000000405047291 */ /* 0x002fd2000f8ec0ff */
[----:B0-----:R-:W2:Y:S04]  /*0250*/  LDS R5, [UR4] ;  /* 0x00000004ff057984 */ /* 0x001ea80008000800 */
[----:B--2---:R-:W-:Y:S01]  /*0260*/  REDG.E.ADD.F32.FTZ.RN.STRONG.GPU desc[UR6][R2.64], R5 ;  /* 0x00000005020079a6 */ /* 0x004fe2000c12f306 */
[----:B------:R-:W-:Y:S05]  /*0270*/  EXIT ;  /* 0x000000000000794d */ /* 0x000fea0003800000 */
.L_x_2:
[----:B------:R-:W-:-:S00]  /*0280*/  BRA `(.L_x_2) ;  /* 0xfffffffc00fc7947 */ /* 0x000fc0000383ffff */
[----:B------:R-:W-:-:S00]  /*0290*/  NOP ;  /* 0x0000000000007918 */ /* 0x000fc00000000000 */
        /* <DEDUP_REMOVED lines=14> */
.L_x_3:


//--------------------- .nv.shared._Z13sum_reductionPKfPfi --------------------------
	.section	.nv.shared._Z13sum_reductionPKfPfi,"aw",@nobits
	.sectionflags	@""
	.align	16
	.zero		1024


//--------------------- .nv.shared.reserved.0     --------------------------
	.section	.nv.shared.reserved.0,"aw",@nobits
	.weak		__nv_reservedSMEM_offset_0_alias
	.size		__nv_reservedSMEM_offset_0_alias, 0, 64
	.other		__nv_reservedSMEM_offset_0_alias,@"STO_CUDA_RESERVED_SHARED STV_DEFAULT"
__nv_reservedSMEM_offset_0_alias:
	.zero		0
	.zero		64


//--------------------- .nv.constant0._Z13sum_reductionPKfPfi --------------------------
	.section	.nv.constant0._Z13sum_reductionPKfPfi,"a",@progbits
	.sectionflags	@""
	.align	4
.nv.constant0._Z13sum_reductionPKfPfi:
	.zero		916


//--------------------- SYMBOLS --------------------------

	.type		.nv.reservedSmem.offset0,@object
	.size		.nv.reservedSmem.offset0,0x4
	.type		.nv.reservedSmem.cap,@object
	.size		.nv.reservedSmem.cap,0x4
